	.headerflags	@"EF_CUDA_TEXMODE_UNIFIED EF_CUDA_64BIT_ADDRESS EF_CUDA_ACCELERATORS EF_CUDA_SM90 EF_CUDA_VIRTUAL_SM(EF_CUDA_SM90)"
	.elftype	@"ET_EXEC"


//--------------------- .nv.info                  --------------------------
	.section	.nv.info,"",@"SHT_CUDA_INFO"
	.align	4


	//----- nvinfo : EIATTR_REGCOUNT
	.align		4
        /*0000*/ 	.byte	0x04, 0x2f
        /*0002*/ 	.short	(.L_1 - .L_0)
	.align		4
.L_0:
        /*0004*/ 	.word	index@(triton_poi_fused_convolution_leaky_relu_20)
        /*0008*/ 	.word	0x00000014


	//----- nvinfo : EIATTR_MIN_STACK_SIZE
	.align		4
.L_1:
        /*000c*/ 	.byte	0x04, 0x12
        /*000e*/ 	.short	(.L_3 - .L_2)
	.align		4
.L_2:
        /*0010*/ 	.word	index@(triton_poi_fused_convolution_leaky_relu_20)
        /*0014*/ 	.word	0x00000000


	//----- nvinfo : EIATTR_FRAME_SIZE
	.align		4
.L_3:
        /*0018*/ 	.byte	0x04, 0x11
        /*001a*/ 	.short	(.L_5 - .L_4)
	.align		4
.L_4:
        /*001c*/ 	.word	index@(triton_poi_fused_convolution_leaky_relu_20)
        /*0020*/ 	.word	0x00000000


	//----- nvinfo : EIATTR_MIN_STACK_SIZE
	.align		4
.L_5:
        /*0024*/ 	.byte	0x04, 0x12
        /*0026*/ 	.short	(.L_7 - .L_6)
	.align		4
.L_6:
        /*0028*/ 	.word	index@(triton_poi_fused_convolution_leaky_relu_20)
        /*002c*/ 	.word	0x00000000
.L_7:


//--------------------- .nv.info.triton_poi_fused_convolution_leaky_relu_20 --------------------------
	.section	.nv.info.triton_poi_fused_convolution_leaky_relu_20,"",@"SHT_CUDA_INFO"
	.sectionflags	@""
	.align	4


	//----- nvinfo : EIATTR_CUDA_API_VERSION
	.align		4
        /*0000*/ 	.byte	0x04, 0x37
        /*0002*/ 	.short	(.L_9 - .L_8)
.L_8:
        /*0004*/ 	.word	0x0000007c


	//----- nvinfo : EIATTR_KPARAM_INFO
	.align		4
.L_9:
        /*0008*/ 	.byte	0x04, 0x17
        /*000a*/ 	.short	(.L_11 - .L_10)
.L_10:
        /*000c*/ 	.word	0x00000000
        /*0010*/ 	.short	0x0005
        /*0012*/ 	.short	0x0028
        /*0014*/ 	.byte	0x00, 0xf0, 0x11, 0x00


	//----- nvinfo : EIATTR_KPARAM_INFO
	.align		4
.L_11:
        /*0018*/ 	.byte	0x04, 0x17
        /*001a*/ 	.short	(.L_13 - .L_12)
.L_12:
        /*001c*/ 	.word	0x00000000
        /*0020*/ 	.short	0x0004
        /*0022*/ 	.short	0x0020
        /*0024*/ 	.byte	0x00, 0xf4, 0x21, 0x00


	//----- nvinfo : EIATTR_KPARAM_INFO
	.align		4
.L_13:
        /*0028*/ 	.byte	0x04, 0x17
        /*002a*/ 	.short	(.L_15 - .L_14)
.L_14:
        /*002c*/ 	.word	0x00000000
        /*0030*/ 	.short	0x0003
        /*0032*/ 	.short	0x0018
        /*0034*/ 	.byte	0x00, 0xf4, 0x21, 0x00


	//----- nvinfo : EIATTR_KPARAM_INFO
	.align		4
.L_15:
        /*0038*/ 	.byte	0x04, 0x17
        /*003a*/ 	.short	(.L_17 - .L_16)
.L_16:
        /*003c*/ 	.word	0x00000000
        /*0040*/ 	.short	0x0002
        /*0042*/ 	.short	0x0010
        /*0044*/ 	.byte	0x00, 0xf4, 0x21, 0x00


	//----- nvinfo : EIATTR_KPARAM_INFO
	.align		4
.L_17:
        /*0048*/ 	.byte	0x04, 0x17
        /*004a*/ 	.short	(.L_19 - .L_18)
.L_18:
        /*004c*/ 	.word	0x00000000
        /*0050*/ 	.short	0x0001
        /*0052*/ 	.short	0x0008
        /*0054*/ 	.byte	0x00, 0xf4, 0x21, 0x00


	//----- nvinfo : EIATTR_KPARAM_INFO
	.align		4
.L_19:
        /*0058*/ 	.byte	0x04, 0x17
        /*005a*/ 	.short	(.L_21 - .L_20)
.L_20:
        /*005c*/ 	.word	0x00000000
        /*0060*/ 	.short	0x0000
        /*0062*/ 	.short	0x0000
        /*0064*/ 	.byte	0x00, 0xf4, 0x21, 0x00


	//----- nvinfo : EIATTR_SPARSE_MMA_MASK
	.align		4
.L_21:
        /*0068*/ 	.byte	0x03, 0x50
        /*006a*/ 	.short	0x0000


	//----- nvinfo : EIATTR_MAXREG_COUNT
	.align		4
        /*006c*/ 	.byte	0x03, 0x1b
        /*006e*/ 	.short	0x00ff


	//----- nvinfo : EIATTR_EXIT_INSTR_OFFSETS
	.align		4
        /*0070*/ 	.byte	0x04, 0x1c
        /*0072*/ 	.short	(.L_23 - .L_22)


	//   ....[0]....
.L_22:
        /*0074*/ 	.word	0x00000410


	//   ....[1]....
        /*0078*/ 	.word	0x00000430


	//----- nvinfo : EIATTR_REQNTID
	.align		4
.L_23:
        /*007c*/ 	.byte	0x04, 0x10
        /*007e*/ 	.short	(.L_25 - .L_24)
.L_24:
        /*0080*/ 	.word	0x00000080
        /*0084*/ 	.word	0x00000001
        /*0088*/ 	.word	0x00000001


	//----- nvinfo : EIATTR_CBANK_PARAM_SIZE
	.align		4
.L_25:
        /*008c*/ 	.byte	0x03, 0x19
        /*008e*/ 	.short	0x002c


	//----- nvinfo : EIATTR_PARAM_CBANK
	.align		4
        /*0090*/ 	.byte	0x04, 0x0a
        /*0092*/ 	.short	(.L_27 - .L_26)
	.align		4
.L_26:
        /*0094*/ 	.word	index@(.nv.constant0.triton_poi_fused_convolution_leaky_relu_20)
        /*0098*/ 	.short	0x0210
        /*009a*/ 	.short	0x002c


	//----- nvinfo : EIATTR_SW_WAR
	.align		4
.L_27:
        /*009c*/ 	.byte	0x04, 0x36
        /*009e*/ 	.short	(.L_29 - .L_28)
.L_28:
        /*00a0*/ 	.word	0x00000008
.L_29:


//--------------------- .nv.callgraph             --------------------------
	.section	.nv.callgraph,"",@"SHT_CUDA_CALLGRAPH"
	.align	4
	.sectionentsize	8
	.align		4
        /*0000*/ 	.word	0x00000000
	.align		4
        /*0004*/ 	.word	0xffffffff
	.align		4
        /*0008*/ 	.word	0x00000000
	.align		4
        /*000c*/ 	.word	0xfffffffe
	.align		4
        /*0010*/ 	.word	0x00000000
	.align		4
        /*0014*/ 	.word	0xfffffffd
	.align		4
        /*0018*/ 	.word	0x00000000
	.align		4
        /*001c*/ 	.word	0xfffffffc


//--------------------- .text.triton_poi_fused_convolution_leaky_relu_20 --------------------------
	.section	.text.triton_poi_fused_convolution_leaky_relu_20,"ax",@progbits
	.align	128
        .global         triton_poi_fused_convolution_leaky_relu_20
        .type           triton_poi_fused_convolution_leaky_relu_20,@function
        .size           triton_poi_fused_convolution_leaky_relu_20,(.L_x_1 - triton_poi_fused_convolution_leaky_relu_20)
        .other          triton_poi_fused_convolution_leaky_relu_20,@"STO_CUDA_ENTRY STV_DEFAULT"
triton_poi_fused_convolution_leaky_relu_20:
.text.triton_poi_fused_convolution_leaky_relu_20:
[----:B------:R-:W0:Y:S02]  /*0000*/  LDC R1, c[0x0][0x28] ;  /* 0x00000a00ff017b82 */ /* 0x000e240000000800 */
[----:B------:R-:W1:Y:S01]  /*0010*/  S2R R0, SR_TID.X ;  /* 0x0000000000007919 */ /* 0x000e620000002100 */
[----:B------:R-:W-:Y:S01]  /*0020*/  CS2R R16, SRZ ;  /* 0x0000000000107805 */ /* 0x000fe2000001ff00 */
[----:B------:R-:W-:Y:S01]  /*0030*/  ULDC.64 UR4, c[0x0][0x208] ;  /* 0x0000820000047ab9 */ /* 0x000fe20000000a00 */
[----:B------:R-:W-:Y:S01]  /*0040*/  ULDC.64 UR6, c[0x0][0x228] ;  /* 0x00008a0000067ab9 */ /* 0x000fe20000000a00 */
[----:B------:R-:W2:Y:S01]  /*0050*/  S2R R3, SR_CTAID.X ;  /* 0x0000000000037919 */ /* 0x000ea20000002500 */
[----:B------:R-:W-:Y:S01]  /*0060*/  ULDC.64 UR8, c[0x0][0x230] ;  /* 0x00008c0000087ab9 */ /* 0x000fe20000000a00 */
[----:B-1----:R-:W-:-:S05]  /*0070*/  IMAD.SHL.U32 R0, R0, 0x2, RZ ;  /* 0x0000000200007824 */ /* 0x002fca00078e00ff */
[----:B------:R-:W-:-:S05]  /*0080*/  LOP3.LUT R0, R0, 0xfe, RZ, 0xc0, !PT ;  /* 0x000000fe00007812 */ /* 0x000fca00078ec0ff */
[----:B--2---:R-:W-:-:S04]  /*0090*/  IMAD R0, R3, 0x100, R0 ;  /* 0x0000010003007824 */ /* 0x004fc800078e0200 */
[C---:B------:R-:W-:Y:S01]  /*00a0*/  IMAD.HI R4, R0.reuse, 0x38e38e39, RZ ;  /* 0x38e38e3900047827 */ /* 0x040fe200078e02ff */
[----:B------:R-:W-:-:S03]  /*00b0*/  ISETP.GE.AND P0, PT, R0, 0x1200, PT ;  /* 0x000012000000780c */ /* 0x000fc60003f06270 */
[----:B------:R-:W-:Y:S01]  /*00c0*/  VIADD R2, R0, 0x1 ;  /* 0x0000000100027836 */ /* 0x000fe20000000000 */
[----:B------:R-:W-:-:S03]  /*00d0*/  SHF.R.S32.HI R5, RZ, 0x1, R4 ;  /* 0x00000001ff057819 */ /* 0x000fc60000011404 */
[----:B------:R-:W-:Y:S01]  /*00e0*/  IMAD.HI R6, R2, 0x38e38e39, RZ ;  /* 0x38e38e3902067827 */ /* 0x000fe200078e02ff */
[----:B------:R-:W-:Y:S01]  /*00f0*/  LEA.HI R8, R4, R5, RZ, 0x1 ;  /* 0x0000000504087211 */ /* 0x000fe200078f08ff */
[----:B------:R-:W1:Y:S03]  /*0100*/  LDC.64 R2, c[0x0][0x220] ;  /* 0x00008800ff027b82 */ /* 0x000e660000000a00 */
[----:B------:R-:W-:Y:S02]  /*0110*/  SHF.R.S32.HI R7, RZ, 0x1, R6 ;  /* 0x00000001ff077819 */ /* 0x000fe40000011406 */
[----:B------:R-:W-:Y:S02]  /*0120*/  SHF.R.S32.HI R11, RZ, 0x1f, R8 ;  /* 0x0000001fff0b7819 */ /* 0x000fe40000011408 */
[----:B------:R-:W-:Y:S01]  /*0130*/  LEA.HI R9, R6, R7, RZ, 0x1 ;  /* 0x0000000706097211 */ /* 0x000fe200078f08ff */
[----:B------:R-:W2:Y:S01]  /*0140*/  LDC.64 R4, c[0x0][0x210] ;  /* 0x00008400ff047b82 */ /* 0x000ea20000000a00 */
[----:B------:R-:W-:-:S02]  /*0150*/  LEA.HI R11, R11, R8, RZ, 0x7 ;  /* 0x000000080b0b7211 */ /* 0x000fc400078f38ff */
[----:B------:R-:W-:Y:S02]  /*0160*/  SHF.R.S32.HI R10, RZ, 0x1f, R9 ;  /* 0x0000001fff0a7819 */ /* 0x000fe40000011409 */
[----:B------:R-:W-:Y:S02]  /*0170*/  LOP3.LUT R11, R11, 0xffffff80, RZ, 0xc0, !PT ;  /* 0xffffff800b0b7812 */ /* 0x000fe400078ec0ff */
[----:B------:R-:W-:Y:S01]  /*0180*/  LEA.HI R10, R10, R9, RZ, 0x7 ;  /* 0x000000090a0a7211 */ /* 0x000fe200078f38ff */
[----:B------:R-:W3:Y:S02]  /*0190*/  LDC.64 R6, c[0x0][0x218] ;  /* 0x00008600ff067b82 */ /* 0x000ee40000000a00 */
[----:B------:R-:W-:Y:S01]  /*01a0*/  IMAD.IADD R13, R8, 0x1, -R11 ;  /* 0x00000001080d7824 */ /* 0x000fe200078e0a0b */
[----:B------:R-:W-:-:S05]  /*01b0*/  LOP3.LUT R10, R10, 0xffffff80, RZ, 0xc0, !PT ;  /* 0xffffff800a0a7812 */ /* 0x000fca00078ec0ff */
[----:B------:R-:W-:Y:S01]  /*01c0*/  IMAD.IADD R15, R9, 0x1, -R10 ;  /* 0x00000001090f7824 */ /* 0x000fe200078e0a0a */
[----:B------:R-:W-:Y:S01]  /*01d0*/  CS2R R8, SRZ ;  /* 0x0000000000087805 */ /* 0x000fe2000001ff00 */
[----:B-1----:R-:W-:Y:S01]  /*01e0*/  IMAD.WIDE R12, R13, 0x4, R2 ;  /* 0x000000040d0c7825 */ /* 0x002fe200078e0202 */
[----:B------:R-:W-:-:S03]  /*01f0*/  CS2R R10, SRZ ;  /* 0x00000000000a7805 */ /* 0x000fc6000001ff00 */
[----:B------:R-:W-:Y:S01]  /*0200*/  IMAD.WIDE R14, R15, 0x4, R2 ;  /* 0x000000040f0e7825 */ /* 0x000fe200078e0202 */
[----:B------:R1:W4:Y:S03]  /*0210*/  @!P0 LDG.E.EL R17, desc[UR4][R12.64] ;  /* 0x000000040c118981 */ /* 0x000326000c2e1900 */
[C---:B--2---:R-:W-:Y:S01]  /*0220*/  IMAD.WIDE R4, R0.reuse, 0x4, R4 ;  /* 0x0000000400047825 */ /* 0x044fe200078e0204 */
[----:B------:R-:W2:Y:S04]  /*0230*/  @!P0 LDG.E.EL R16, desc[UR4][R14.64] ;  /* 0x000000040e108981 */ /* 0x000ea8000c2e1900 */
[----:B------:R-:W4:Y:S01]  /*0240*/  @!P0 LDG.E.64 R8, desc[UR4][R4.64] ;  /* 0x0000000404088981 */ /* 0x000f22000c1e1b00 */
[----:B---3--:R-:W-:-:S05]  /*0250*/  IMAD.WIDE R6, R0, 0x4, R6 ;  /* 0x0000000400067825 */ /* 0x008fca00078e0206 */
[----:B------:R-:W3:Y:S01]  /*0260*/  @!P0 LDG.E.64 R10, desc[UR4][R6.64] ;  /* 0x00000004060a8981 */ /* 0x000ee2000c1e1b00 */
[----:B-1----:R-:W-:Y:S02]  /*0270*/  SHF.R.S32.HI R13, RZ, 0x1f, R0 ;  /* 0x0000001fff0d7819 */ /* 0x002fe40000011400 */
[----:B------:R-:W-:Y:S02]  /*0280*/  IADD3 R2, P5, R0, UR6, RZ ;  /* 0x0000000600027c10 */ /* 0x000fe4000ffbe0ff */
[C---:B----4-:R-:W-:Y:S02]  /*0290*/  FSETP.GT.AND P4, PT, R17.reuse, -R8, PT ;  /* 0x800000081100720b */ /* 0x050fe40003f84000 */
[----:B--2---:R-:W-:Y:S02]  /*02a0*/  FSETP.GT.AND P3, PT, R16, -R9, PT ;  /* 0x800000091000720b */ /* 0x004fe40003f64000 */
[----:B------:R-:W-:Y:S02]  /*02b0*/  SEL R3, RZ, 0x1, !P4 ;  /* 0x00000001ff037807 */ /* 0x000fe40006000000 */
[----:B------:R-:W-:Y:S01]  /*02c0*/  SEL R12, RZ, 0x100, !P3 ;  /* 0x00000100ff0c7807 */ /* 0x000fe20005800000 */
[C---:B------:R-:W-:Y:S01]  /*02d0*/  FADD R8, R17.reuse, R8 ;  /* 0x0000000811087221 */ /* 0x040fe20000000000 */
[----:B---3--:R-:W-:Y:S01]  /*02e0*/  FSETP.GT.AND P2, PT, R17, -R10, PT ;  /* 0x8000000a1100720b */ /* 0x008fe20003f44000 */
[----:B------:R-:W-:Y:S01]  /*02f0*/  FADD R10, R10, R17 ;  /* 0x000000110a0a7221 */ /* 0x000fe20000000000 */
[C---:B------:R-:W-:Y:S01]  /*0300*/  FSETP.GT.AND P1, PT, R16.reuse, -R11, PT ;  /* 0x8000000b1000720b */ /* 0x040fe20003f24000 */
[----:B------:R-:W-:Y:S01]  /*0310*/  IMAD.IADD R17, R3, 0x1, R12 ;  /* 0x0000000103117824 */ /* 0x000fe200078e020c */
[----:B------:R-:W-:Y:S01]  /*0320*/  IADD3.X R3, R13, UR7, RZ, P5, !PT ;  /* 0x000000070d037c10 */ /* 0x000fe2000affe4ff */
[----:B------:R-:W-:Y:S01]  /*0330*/  FADD R9, R16, R9 ;  /* 0x0000000910097221 */ /* 0x000fe20000000000 */
[----:B------:R-:W-:-:S02]  /*0340*/  IADD3 R12, P5, R0, UR8, RZ ;  /* 0x00000008000c7c10 */ /* 0x000fc4000ffbe0ff */
[----:B------:R-:W-:Y:S02]  /*0350*/  SEL R0, RZ, 0x1, !P2 ;  /* 0x00000001ff007807 */ /* 0x000fe40005000000 */
[----:B------:R-:W-:Y:S01]  /*0360*/  SEL R15, RZ, 0x100, !P1 ;  /* 0x00000100ff0f7807 */ /* 0x000fe20004800000 */
[----:B------:R-:W-:Y:S01]  /*0370*/  @!P4 FMUL R8, R8, 0.10000000149011611938 ;  /* 0x3dcccccd0808c820 */ /* 0x000fe20000400000 */
[----:B------:R-:W-:Y:S01]  /*0380*/  @!P3 FMUL R9, R9, 0.10000000149011611938 ;  /* 0x3dcccccd0909b820 */ /* 0x000fe20000400000 */
[----:B------:R-:W-:Y:S02]  /*0390*/  IADD3.X R13, R13, UR9, RZ, P5, !PT ;  /* 0x000000090d0d7c10 */ /* 0x000fe4000affe4ff */
[----:B------:R-:W-:Y:S01]  /*03a0*/  IMAD.IADD R15, R0, 0x1, R15 ;  /* 0x00000001000f7824 */ /* 0x000fe200078e020f */
[----:B------:R1:W-:Y:S01]  /*03b0*/  @!P0 STG.E.U16 desc[UR4][R2.64], R17 ;  /* 0x0000001102008986 */ /* 0x0003e2000c101504 */
[----:B------:R-:W-:-:S03]  /*03c0*/  FADD R11, R11, R16 ;  /* 0x000000100b0b7221 */ /* 0x000fc60000000000 */
[----:B------:R1:W-:Y:S01]  /*03d0*/  @!P0 STG.E.64 desc[UR4][R4.64], R8 ;  /* 0x0000000804008986 */ /* 0x0003e2000c101b04 */
[----:B------:R-:W-:-:S03]  /*03e0*/  @!P2 FMUL R10, R10, 0.10000000149011611938 ;  /* 0x3dcccccd0a0aa820 */ /* 0x000fc60000400000 */
[----:B------:R1:W-:Y:S01]  /*03f0*/  @!P0 STG.E.U16 desc[UR4][R12.64], R15 ;  /* 0x0000000f0c008986 */ /* 0x0003e2000c101504 */
[----:B------:R-:W-:Y:S01]  /*0400*/  @!P1 FMUL R11, R11, 0.10000000149011611938 ;  /* 0x3dcccccd0b0b9820 */ /* 0x000fe20000400000 */
[----:B------:R-:W-:Y:S06]  /*0410*/  @P0 EXIT ;  /* 0x000000000000094d */ /* 0x000fec0003800000 */
[----:B------:R-:W-:Y:S01]  /*0420*/  STG.E.64 desc[UR4][R6.64], R10 ;  /* 0x0000000a06007986 */ /* 0x000fe2000c101b04 */
[----:B------:R-:W-:Y:S05]  /*0430*/  EXIT ;  /* 0x000000000000794d */ /* 0x000fea0003800000 */
.L_x_0:
[----:B------:R-:W-:-:S00]  /*0440*/  BRA `(.L_x_0) ;  /* 0xfffffffc00fc7947 */ /* 0x000fc0000383ffff */
[----:B------:R-:W-:-:S00]  /*0450*/  NOP ;  /* 0x0000000000007918 */ /* 0x000fc00000000000 */
        /* <DEDUP_REMOVED lines=10> */
.L_x_1:


//--------------------- .nv.constant0.triton_poi_fused_convolution_leaky_relu_20 --------------------------
	.section	.nv.constant0.triton_poi_fused_convolution_leaky_relu_20,"a",@progbits
	.sectionflags	@""
	.align	4
.nv.constant0.triton_poi_fused_convolution_leaky_relu_20:
	.zero		572
